//
// Generated by NVIDIA NVVM Compiler
//
// Compiler Build ID: CL-36424714
// Cuda compilation tools, release 13.0, V13.0.88
// Based on NVVM 20.0.0
//

.version 9.0
.target sm_100
.address_size 64

	// .globl	_Z15atomicAddKernelPi

.visible .entry _Z15atomicAddKernelPi(
	.param .u64 .ptr .align 1 _Z15atomicAddKernelPi_param_0
)
{
	.reg .b32 	%r<6>;
	.reg .b64 	%rd<3>;

	ld.param.u64 	%rd1, [_Z15atomicAddKernelPi_param_0];
	cvta.to.global.u64 	%rd2, %rd1;
	mov.u32 	%r1, %tid.x;
	mov.u32 	%r2, %ctaid.x;
	mov.u32 	%r3, %ntid.x;
	mad.lo.s32 	%r4, %r2, %r3, %r1;
	atom.global.add.u32 	%r5, [%rd2], %r4;
	ret;

}


// ===== COMPILED SASS (sm_100) =====

	.target	sm_100

	.elftype	@"ET_EXEC"


//--------------------- .note.nv.tkinfo           --------------------------
	.section	.note.nv.tkinfo,"",@"SHT_NOTE"
	.sectionflags	@"SHF_NOTE_NV_TKINFO"
	.tkinfo
        /*0018*/ 	.word	0x00000002
        /*0030*/ 	.string	""
        /*0030*/ 	.string	"ptxas"
        /*0030*/ 	.string	"Cuda compilation tools, release 13.0, V13.0.88"
        /*0030*/ 	.string	"Build cuda_13.0.r13.0/compiler.36424714_0"
        /*0030*/ 	.string	"-arch sm_100 -m 64 "



//--------------------- .note.nv.cuinfo           --------------------------
	.section	.note.nv.cuinfo,"",@"SHT_NOTE"
	.sectionflags	@"SHF_NOTE_NV_CUINFO"
        /*0018*/ 	.short	0x0002
        /*001a*/ 	.short	0x0064
        /*001c*/ 	.short	0x0082
	.zero		2


//--------------------- .nv.info                  --------------------------
	.section	.nv.info,"",@"SHT_CUDA_INFO"
	.align	4


	//----- nvinfo : EIATTR_REGCOUNT
	.align		4
        /*0000*/ 	.byte	0x04, 0x2f
        /*0002*/ 	.short	(.L_1 - .L_0)
	.align		4
.L_0:
        /*0004*/ 	.word	index@(_Z15atomicAddKernelPi)
        /*0008*/ 	.word	0x00000008


	//----- nvinfo : EIATTR_FRAME_SIZE
	.align		4
.L_1:
        /*000c*/ 	.byte	0x04, 0x11
        /*000e*/ 	.short	(.L_3 - .L_2)
	.align		4
.L_2:
        /*0010*/ 	.word	index@(_Z15atomicAddKernelPi)
        /*0014*/ 	.word	0x00000000


	//----- nvinfo : EIATTR_MIN_STACK_SIZE
	.align		4
.L_3:
        /*0018*/ 	.byte	0x04, 0x12
        /*001a*/ 	.short	(.L_5 - .L_4)
	.align		4
.L_4:
        /*001c*/ 	.word	index@(_Z15atomicAddKernelPi)
        /*0020*/ 	.word	0x00000000
.L_5:


//--------------------- .nv.compat                --------------------------
	.section	.nv.compat,"",@"SHT_CUDA_COMPAT_INFO"
	.align	4
        /*0000*/ 	.byte	0x02, 0x09, 0x00, 0x00, 0x02, 0x02, 0x01, 0x00, 0x02, 0x05, 0x05, 0x00, 0x03, 0x07, 0x01, 0x01
        /*0010*/ 	.byte	0x02, 0x03, 0x00, 0x00, 0x02, 0x06, 0x01, 0x00, 0x04, 0x0b, 0x08, 0x00, 0x09, 0x00, 0x00, 0x00
        /*0020*/ 	.byte	0x00, 0x00, 0x00, 0x00


//--------------------- .nv.info._Z15atomicAddKernelPi --------------------------
	.section	.nv.info._Z15atomicAddKernelPi,"",@"SHT_CUDA_INFO"
	.sectionflags	@""
	.align	4


	//----- nvinfo : EIATTR_CUDA_API_VERSION
	.align		4
        /*0000*/ 	.byte	0x04, 0x37
        /*0002*/ 	.short	(.L_7 - .L_6)
.L_6:
        /*0004*/ 	.word	0x00000082


	//----- nvinfo : EIATTR_KPARAM_INFO
	.align		4
.L_7:
        /*0008*/ 	.byte	0x04, 0x17
        /*000a*/ 	.short	(.L_9 - .L_8)
.L_8:
        /*000c*/ 	.word	0x00000000
        /*0010*/ 	.short	0x0000
        /*0012*/ 	.short	0x0000
        /*0014*/ 	.byte	0x00, 0xf5, 0x21, 0x00


	//----- nvinfo : EIATTR_SPARSE_MMA_MASK
	.align		4
.L_9:
        /*0018*/ 	.byte	0x03, 0x50
        /*001a*/ 	.short	0x0000


	//----- nvinfo : EIATTR_MAXREG_COUNT
	.align		4
        /*001c*/ 	.byte	0x03, 0x1b
        /*001e*/ 	.short	0x00ff


	//----- nvinfo : EIATTR_MERCURY_ISA_VERSION
	.align		4
        /*0020*/ 	.byte	0x03, 0x5f
        /*0022*/ 	.short	0x0101


	//----- nvinfo : EIATTR_INT_WARP_WIDE_INSTR_OFFSETS
	.align		4
        /*0024*/ 	.byte	0x04, 0x31
        /*0026*/ 	.short	(.L_11 - .L_10)


	//   ....[0]....
.L_10:
        /*0028*/ 	.word	0x00000070


	//   ....[1]....
        /*002c*/ 	.word	0x000000a0


	//----- nvinfo : EIATTR_VRC_CTA_INIT_COUNT
	.align		4
.L_11:
        /*0030*/ 	.byte	0x02, 0x4a
	.zero		1
	.zero		1


	//----- nvinfo : EIATTR_EXIT_INSTR_OFFSETS
	.align		4
        /*0034*/ 	.byte	0x04, 0x1c
        /*0036*/ 	.short	(.L_13 - .L_12)


	//   ....[0]....
.L_12:
        /*0038*/ 	.word	0x000000e0


	//----- nvinfo : EIATTR_CBANK_PARAM_SIZE
	.align		4
.L_13:
        /*003c*/ 	.byte	0x03, 0x19
        /*003e*/ 	.short	0x0008


	//----- nvinfo : EIATTR_PARAM_CBANK
	.align		4
        /*0040*/ 	.byte	0x04, 0x0a
        /*0042*/ 	.short	(.L_15 - .L_14)
	.align		4
.L_14:
        /*0044*/ 	.word	index@(.nv.constant0._Z15atomicAddKernelPi)
        /*0048*/ 	.short	0x0380
        /*004a*/ 	.short	0x0008


	//----- nvinfo : EIATTR_SW_WAR
	.align		4
.L_15:
        /*004c*/ 	.byte	0x04, 0x36
        /*004e*/ 	.short	(.L_17 - .L_16)
.L_16:
        /*0050*/ 	.word	0x00000008
.L_17:


//--------------------- .nv.callgraph             --------------------------
	.section	.nv.callgraph,"",@"SHT_CUDA_CALLGRAPH"
	.align	4
	.sectionentsize	8
	.align		4
        /*0000*/ 	.word	0x00000000
	.align		4
        /*0004*/ 	.word	0xffffffff
	.align		4
        /*0008*/ 	.word	0x00000000
	.align		4
        /*000c*/ 	.word	0xfffffffe
	.align		4
        /*0010*/ 	.word	0x00000000
	.align		4
        /*0014*/ 	.word	0xfffffffd
	.align		4
        /*0018*/ 	.word	0x00000000
	.align		4
        /*001c*/ 	.word	0xfffffffc


//--------------------- .text._Z15atomicAddKernelPi --------------------------
	.section	.text._Z15atomicAddKernelPi,"ax",@progbits
	.align	128
        .global         _Z15atomicAddKernelPi
        .type           _Z15atomicAddKernelPi,@function
        .size           _Z15atomicAddKernelPi,(.L_x_1 - _Z15atomicAddKernelPi)
        .other          _Z15atomicAddKernelPi,@"STO_CUDA_ENTRY STV_DEFAULT"
_Z15atomicAddKernelPi:
.text._Z15atomicAddKernelPi:
[----:B------:R-:W-:Y:S01]  /*0000*/  LDC R1, c[0x0][0x37c] ;  /* 0x0000df00ff017b82 */ /* 0x000fe20000000800 */
[----:B------:R-:W0:Y:S07]  /*0010*/  S2R R0, SR_TID.X ;  /* 0x0000000000007919 */ /* 0x000e2e0000002100 */
[----:B------:R-:W0:Y:S01]  /*0020*/  S2UR UR4, SR_CTAID.X ;  /* 0x00000000000479c3 */ /* 0x000e220000002500 */
[----:B------:R-:W1:Y:S01]  /*0030*/  LDCU.64 UR6, c[0x0][0x358] ;  /* 0x00006b00ff0677ac */ /* 0x000e620008000a00 */
[----:B------:R-:W2:Y:S06]  /*0040*/  S2R R4, SR_LANEID ;  /* 0x0000000000047919 */ /* 0x000eac0000000000 */
[----:B------:R-:W0:Y:S02]  /*0050*/  LDC R3, c[0x0][0x360] ;  /* 0x0000d800ff037b82 */ /* 0x000e240000000800 */
[----:B0-----:R-:W-:Y:S01]  /*0060*/  IMAD R0, R3, UR4, R0 ;  /* 0x0000000403007c24 */ /* 0x001fe2000f8e0200 */
[----:B------:R-:W-:-:S05]  /*0070*/  VOTEU.ANY UR4, UPT, PT ;  /* 0x0000000000047886 */ /* 0x000fca00038e0100 */
[----:B------:R-:W1:Y:S01]  /*0080*/  LDC.64 R2, c[0x0][0x380] ;  /* 0x0000e000ff027b82 */ /* 0x000e620000000a00 */
[----:B------:R-:W-:-:S07]  /*0090*/  UFLO.U32 UR4, UR4 ;  /* 0x00000004000472bd */ /* 0x000fce00080e0000 */
[----:B------:R-:W0:Y:S01]  /*00a0*/  REDUX.SUM UR5, R0 ;  /* 0x00000000000573c4 */ /* 0x000e22000000c000 */
[----:B--2---:R-:W-:Y:S02]  /*00b0*/  ISETP.EQ.U32.AND P0, PT, R4, UR4, PT ;  /* 0x0000000404007c0c */ /* 0x004fe4000bf02070 */
[----:B0-----:R-:W-:-:S11]  /*00c0*/  MOV R5, UR5 ;  /* 0x0000000500057c02 */ /* 0x001fd60008000f00 */
[----:B-1----:R-:W-:Y:S01]  /*00d0*/  @P0 REDG.E.ADD.STRONG.GPU desc[UR6][R2.64], R5 ;  /* 0x000000050200098e */ /* 0x002fe2000c12e106 */
[----:B------:R-:W-:Y:S05]  /*00e0*/  EXIT ;  /* 0x000000000000794d */ /* 0x000fea0003800000 */
.L_x_0:
[----:B------:R-:W-:-:S00]  /*00f0*/  BRA `(.L_x_0) ;  /* 0xfffffffc00fc7947 */ /* 0x000fc0000383ffff */
[----:B------:R-:W-:-:S00]  /*0100*/  NOP ;  /* 0x0000000000007918 */ /* 0x000fc00000000000 */
[----:B------:R-:W-:-:S00]  /*0110*/  NOP ;  /* 0x0000000000007918 */ /* 0x000fc00000000000 */
[----:B------:R-:W-:-:S00]  /*0120*/  NOP ;  /* 0x0000000000007918 */ /* 0x000fc00000000000 */
[----:B------:R-:W-:-:S00]  /*0130*/  NOP ;  /* 0x0000000000007918 */ /* 0x000fc00000000000 */
[----:B------:R-:W-:-:S00]  /*0140*/  NOP ;  /* 0x0000000000007918 */ /* 0x000fc00000000000 */
[----:B------:R-:W-:-:S00]  /*0150*/  NOP ;  /* 0x0000000000007918 */ /* 0x000fc00000000000 */
[----:B------:R-:W-:-:S00]  /*0160*/  NOP ;  /* 0x0000000000007918 */ /* 0x000fc00000000000 */
[----:B------:R-:W-:-:S00]  /*0170*/  NOP ;  /* 0x0000000000007918 */ /* 0x000fc00000000000 */
.L_x_1:


//--------------------- .nv.shared.reserved.0     --------------------------
	.section	.nv.shared.reserved.0,"aw",@nobits
	.weak		__nv_reservedSMEM_offset_0_alias
	.size		__nv_reservedSMEM_offset_0_alias, 0, 64
	.other		__nv_reservedSMEM_offset_0_alias,@"STO_CUDA_RESERVED_SHARED STV_DEFAULT"
__nv_reservedSMEM_offset_0_alias:
	.zero		0
	.zero		64


//--------------------- .nv.constant0._Z15atomicAddKernelPi --------------------------
	.section	.nv.constant0._Z15atomicAddKernelPi,"a",@progbits
	.sectionflags	@""
	.align	4
.nv.constant0._Z15atomicAddKernelPi:
	.zero		904


//--------------------- SYMBOLS --------------------------

	.type		.nv.reservedSmem.offset0,@object
	.size		.nv.reservedSmem.offset0,0x4
